//
// Generated by NVIDIA NVVM Compiler
//
// Compiler Build ID: CL-36424714
// Cuda compilation tools, release 13.0, V13.0.88
// Based on NVVM 20.0.0
//

.version 9.0
.target sm_100
.address_size 64

	// .globl	_Z27mem_transfer_3dGrid_3dBlockPi
.extern .func  (.param .b32 func_retval0) vprintf
(
	.param .b64 vprintf_param_0,
	.param .b64 vprintf_param_1
)
;
.global .align 1 .b8 $str[44] = {116, 104, 114, 101, 97, 100, 73, 100, 120, 46, 120, 58, 32, 37, 100, 44, 32, 71, 108, 111, 98, 97, 108, 73, 100, 120, 58, 32, 37, 100, 44, 32, 118, 97, 108, 117, 101, 58, 32, 37, 100, 32, 10};

.visible .entry _Z27mem_transfer_3dGrid_3dBlockPi(
	.param .u64 .ptr .align 1 _Z27mem_transfer_3dGrid_3dBlockPi_param_0
)
{
	.local .align 8 .b8 	__local_depot0[16];
	.reg .b64 	%SP;
	.reg .b64 	%SPL;
	.reg .b32 	%r<24>;
	.reg .b64 	%rd<9>;

	mov.u64 	%SPL, __local_depot0;
	cvta.local.u64 	%SP, %SPL;
	ld.param.u64 	%rd1, [_Z27mem_transfer_3dGrid_3dBlockPi_param_0];
	cvta.to.global.u64 	%rd2, %rd1;
	add.u64 	%rd3, %SP, 0;
	add.u64 	%rd4, %SPL, 0;
	mov.u32 	%r1, %tid.x;
	mov.u32 	%r2, %ntid.x;
	mov.u32 	%r3, %tid.y;
	mov.u32 	%r4, %tid.z;
	mov.u32 	%r5, %ntid.y;
	mad.lo.s32 	%r6, %r5, %r4, %r3;
	mad.lo.s32 	%r7, %r6, %r2, %r1;
	mov.u32 	%r8, %ntid.z;
	mov.u32 	%r9, %ctaid.x;
	mul.lo.s32 	%r10, %r9, %r2;
	mov.u32 	%r11, %nctaid.x;
	mov.u32 	%r12, %ctaid.y;
	mul.lo.s32 	%r13, %r11, %r2;
	mov.u32 	%r14, %nctaid.y;
	mov.u32 	%r15, %ctaid.z;
	mul.lo.s32 	%r16, %r13, %r14;
	mad.lo.s32 	%r17, %r13, %r12, %r10;
	mad.lo.s32 	%r18, %r16, %r15, %r17;
	mul.lo.s32 	%r19, %r8, %r5;
	mad.lo.s32 	%r20, %r19, %r18, %r7;
	mul.wide.s32 	%rd5, %r20, 4;
	add.s64 	%rd6, %rd2, %rd5;
	ld.global.u32 	%r21, [%rd6];
	st.local.v2.u32 	[%rd4], {%r7, %r20};
	st.local.u32 	[%rd4+8], %r21;
	mov.u64 	%rd7, $str;
	cvta.global.u64 	%rd8, %rd7;
	{ // callseq 0, 0
	.param .b64 param0;
	st.param.b64 	[param0], %rd8;
	.param .b64 param1;
	st.param.b64 	[param1], %rd3;
	.param .b32 retval0;
	call.uni (retval0), 
	vprintf, 
	(
	param0, 
	param1
	);
	ld.param.b32 	%r22, [retval0];
	} // callseq 0
	ret;

}


// ===== COMPILED SASS (sm_100) =====

	.target	sm_100

	.elftype	@"ET_EXEC"


//--------------------- .note.nv.tkinfo           --------------------------
	.section	.note.nv.tkinfo,"",@"SHT_NOTE"
	.sectionflags	@"SHF_NOTE_NV_TKINFO"
	.tkinfo
        /*0018*/ 	.word	0x00000002
        /*0030*/ 	.string	""
        /*0030*/ 	.string	"ptxas"
        /*0030*/ 	.string	"Cuda compilation tools, release 13.0, V13.0.88"
        /*0030*/ 	.string	"Build cuda_13.0.r13.0/compiler.36424714_0"
        /*0030*/ 	.string	"-arch sm_100 -m 64 "



//--------------------- .note.nv.cuinfo           --------------------------
	.section	.note.nv.cuinfo,"",@"SHT_NOTE"
	.sectionflags	@"SHF_NOTE_NV_CUINFO"
        /*0018*/ 	.short	0x0002
        /*001a*/ 	.short	0x0064
        /*001c*/ 	.short	0x0082
	.zero		2


//--------------------- .nv.info                  --------------------------
	.section	.nv.info,"",@"SHT_CUDA_INFO"
	.align	4


	//----- nvinfo : EIATTR_REGCOUNT
	.align		4
        /*0000*/ 	.byte	0x04, 0x2f
        /*0002*/ 	.short	(.L_2 - .L_1)
	.align		4
.L_1:
        /*0004*/ 	.word	index@(_Z27mem_transfer_3dGrid_3dBlockPi)
        /*0008*/ 	.word	0x00000018


	//----- nvinfo : EIATTR_FRAME_SIZE
	.align		4
.L_2:
        /*000c*/ 	.byte	0x04, 0x11
        /*000e*/ 	.short	(.L_4 - .L_3)
	.align		4
.L_3:
        /*0010*/ 	.word	index@(_Z27mem_transfer_3dGrid_3dBlockPi)
        /*0014*/ 	.word	0x00000010


	//----- nvinfo : EIATTR_MIN_STACK_SIZE
	.align		4
.L_4:
        /*0018*/ 	.byte	0x04, 0x12
        /*001a*/ 	.short	(.L_6 - .L_5)
	.align		4
.L_5:
        /*001c*/ 	.word	index@(_Z27mem_transfer_3dGrid_3dBlockPi)
        /*0020*/ 	.word	0x00000010
.L_6:


//--------------------- .nv.compat                --------------------------
	.section	.nv.compat,"",@"SHT_CUDA_COMPAT_INFO"
	.align	4
        /*0000*/ 	.byte	0x02, 0x09, 0x00, 0x00, 0x02, 0x02, 0x01, 0x00, 0x02, 0x05, 0x05, 0x00, 0x03, 0x07, 0x01, 0x01
        /*0010*/ 	.byte	0x02, 0x03, 0x00, 0x00, 0x02, 0x06, 0x01, 0x00, 0x04, 0x0b, 0x08, 0x00, 0x09, 0x00, 0x00, 0x00
        /*0020*/ 	.byte	0x00, 0x00, 0x00, 0x00


//--------------------- .nv.info._Z27mem_transfer_3dGrid_3dBlockPi --------------------------
	.section	.nv.info._Z27mem_transfer_3dGrid_3dBlockPi,"",@"SHT_CUDA_INFO"
	.sectionflags	@""
	.align	4


	//----- nvinfo : EIATTR_CUDA_API_VERSION
	.align		4
        /*0000*/ 	.byte	0x04, 0x37
        /*0002*/ 	.short	(.L_8 - .L_7)
.L_7:
        /*0004*/ 	.word	0x00000082


	//----- nvinfo : EIATTR_KPARAM_INFO
	.align		4
.L_8:
        /*0008*/ 	.byte	0x04, 0x17
        /*000a*/ 	.short	(.L_10 - .L_9)
.L_9:
        /*000c*/ 	.word	0x00000000
        /*0010*/ 	.short	0x0000
        /*0012*/ 	.short	0x0000
        /*0014*/ 	.byte	0x00, 0xf5, 0x21, 0x00


	//----- nvinfo : EIATTR_SPARSE_MMA_MASK
	.align		4
.L_10:
        /*0018*/ 	.byte	0x03, 0x50
        /*001a*/ 	.short	0x0000


	//----- nvinfo : EIATTR_MAXREG_COUNT
	.align		4
        /*001c*/ 	.byte	0x03, 0x1b
        /*001e*/ 	.short	0x00ff


	//----- nvinfo : EIATTR_EXTERNS
	.align		4
        /*0020*/ 	.byte	0x04, 0x0f
        /*0022*/ 	.short	(.L_12 - .L_11)


	//   ....[0]....
	.align		4
.L_11:
        /*0024*/ 	.word	index@(vprintf)


	//----- nvinfo : EIATTR_MERCURY_ISA_VERSION
	.align		4
.L_12:
        /*0028*/ 	.byte	0x03, 0x5f
        /*002a*/ 	.short	0x0101


	//----- nvinfo : EIATTR_VRC_CTA_INIT_COUNT
	.align		4
        /*002c*/ 	.byte	0x02, 0x4a
	.zero		1
	.zero		1


	//----- nvinfo : EIATTR_SYSCALL_OFFSETS
	.align		4
        /*0030*/ 	.byte	0x04, 0x46
        /*0032*/ 	.short	(.L_14 - .L_13)


	//   ....[0]....
.L_13:
        /*0034*/ 	.word	0x00000260


	//----- nvinfo : EIATTR_EXIT_INSTR_OFFSETS
	.align		4
.L_14:
        /*0038*/ 	.byte	0x04, 0x1c
        /*003a*/ 	.short	(.L_16 - .L_15)


	//   ....[0]....
.L_15:
        /*003c*/ 	.word	0x00000270


	//----- nvinfo : EIATTR_CBANK_PARAM_SIZE
	.align		4
.L_16:
        /*0040*/ 	.byte	0x03, 0x19
        /*0042*/ 	.short	0x0008


	//----- nvinfo : EIATTR_PARAM_CBANK
	.align		4
        /*0044*/ 	.byte	0x04, 0x0a
        /*0046*/ 	.short	(.L_18 - .L_17)
	.align		4
.L_17:
        /*0048*/ 	.word	index@(.nv.constant0._Z27mem_transfer_3dGrid_3dBlockPi)
        /*004c*/ 	.short	0x0380
        /*004e*/ 	.short	0x0008


	//----- nvinfo : EIATTR_SW_WAR
	.align		4
.L_18:
        /*0050*/ 	.byte	0x04, 0x36
        /*0052*/ 	.short	(.L_20 - .L_19)
.L_19:
        /*0054*/ 	.word	0x00000008
.L_20:


//--------------------- .nv.callgraph             --------------------------
	.section	.nv.callgraph,"",@"SHT_CUDA_CALLGRAPH"
	.align	4
	.sectionentsize	8
	.align		4
        /*0000*/ 	.word	0x00000000
	.align		4
        /*0004*/ 	.word	0xffffffff
	.align		4
        /*0008*/ 	.word	index@(_Z27mem_transfer_3dGrid_3dBlockPi)
	.align		4
        /*000c*/ 	.word	index@(vprintf)
	.align		4
        /*0010*/ 	.word	0x00000000
	.align		4
        /*0014*/ 	.word	0xfffffffe
	.align		4
        /*0018*/ 	.word	0x00000000
	.align		4
        /*001c*/ 	.word	0xfffffffd
	.align		4
        /*0020*/ 	.word	0x00000000
	.align		4
        /*0024*/ 	.word	0xfffffffc


//--------------------- .nv.constant4             --------------------------
	.section	.nv.constant4,"a",@progbits
	.align	8
	.align		8
.nv.constant4:
        /*0000*/ 	.dword	vprintf
	.align		8
        /*0008*/ 	.dword	$str


//--------------------- .text._Z27mem_transfer_3dGrid_3dBlockPi --------------------------
	.section	.text._Z27mem_transfer_3dGrid_3dBlockPi,"ax",@progbits
	.align	128
        .global         _Z27mem_transfer_3dGrid_3dBlockPi
        .type           _Z27mem_transfer_3dGrid_3dBlockPi,@function
        .size           _Z27mem_transfer_3dGrid_3dBlockPi,(.L_x_2 - _Z27mem_transfer_3dGrid_3dBlockPi)
        .other          _Z27mem_transfer_3dGrid_3dBlockPi,@"STO_CUDA_ENTRY STV_DEFAULT"
_Z27mem_transfer_3dGrid_3dBlockPi:
.text._Z27mem_transfer_3dGrid_3dBlockPi:
[----:B------:R-:W0:Y:S01]  /*0000*/  LDC R1, c[0x0][0x37c] ;  /* 0x0000df00ff017b82 */ /* 0x000e220000000800 */
[----:B------:R-:W1:Y:S07]  /*0010*/  S2R R2, SR_TID.Y ;  /* 0x0000000000027919 */ /* 0x000e6e0000002200 */
[----:B------:R-:W-:Y:S01]  /*0020*/  S2UR UR4, SR_CTAID.X ;  /* 0x00000000000479c3 */ /* 0x000fe20000002500 */
[----:B------:R-:W2:Y:S01]  /*0030*/  LDCU UR12, c[0x0][0x2fc] ;  /* 0x00005f80ff0c77ac */ /* 0x000ea20008000800 */
[----:B0-----:R-:W-:Y:S01]  /*0040*/  IADD3 R1, PT, PT, R1, -0x10, RZ ;  /* 0xfffffff001017810 */ /* 0x001fe20007ffe0ff */
[----:B------:R-:W1:Y:S01]  /*0050*/  S2R R3, SR_TID.Z ;  /* 0x0000000000037919 */ /* 0x000e620000002300 */
[----:B------:R-:W0:Y:S01]  /*0060*/  LDCU UR13, c[0x0][0x360] ;  /* 0x00006c00ff0d77ac */ /* 0x000e220008000800 */
[----:B------:R-:W3:Y:S03]  /*0070*/  S2R R7, SR_CTAID.Z ;  /* 0x0000000000077919 */ /* 0x000ee60000002700 */
[----:B------:R-:W4:Y:S01]  /*0080*/  S2UR UR8, SR_CTAID.Y ;  /* 0x00000000000879c3 */ /* 0x000f220000002600 */
[----:B------:R-:W1:Y:S01]  /*0090*/  LDCU UR5, c[0x0][0x364] ;  /* 0x00006c80ff0577ac */ /* 0x000e620008000800 */
[----:B------:R-:W5:Y:S01]  /*00a0*/  S2R R5, SR_TID.X ;  /* 0x0000000000057919 */ /* 0x000f620000002100 */
[----:B------:R-:W2:Y:S05]  /*00b0*/  LDCU UR6, c[0x0][0x368] ;  /* 0x00006d00ff0677ac */ /* 0x000eaa0008000800 */
[----:B------:R-:W3:Y:S01]  /*00c0*/  LDC.64 R8, c[0x0][0x380] ;  /* 0x0000e000ff087b82 */ /* 0x000ee20000000a00 */
[----:B------:R-:W0:Y:S01]  /*00d0*/  LDCU UR7, c[0x0][0x370] ;  /* 0x00006e00ff0777ac */ /* 0x000e220008000800 */
[----:B------:R-:W3:Y:S06]  /*00e0*/  LDCU.64 UR10, c[0x0][0x358] ;  /* 0x00006b00ff0a77ac */ /* 0x000eec0008000a00 */
[----:B------:R-:W3:Y:S01]  /*00f0*/  LDC R0, c[0x0][0x374] ;  /* 0x0000dd00ff007b82 */ /* 0x000ee20000000800 */
[----:B0-----:R-:W-:Y:S01]  /*0100*/  UIMAD UR9, UR13, UR7, URZ ;  /* 0x000000070d0972a4 */ /* 0x001fe2000f8e02ff */
[----:B-1----:R-:W-:Y:S01]  /*0110*/  IMAD R2, R3, UR5, R2 ;  /* 0x0000000503027c24 */ /* 0x002fe2000f8e0202 */
[----:B----4-:R-:W-:-:S02]  /*0120*/  UIMAD UR4, UR7, UR8, UR4 ;  /* 0x00000008070472a4 */ /* 0x010fc4000f8e0204 */
[----:B--2---:R-:W-:Y:S02]  /*0130*/  UIMAD UR5, UR5, UR6, URZ ;  /* 0x00000006050572a4 */ /* 0x004fe4000f8e02ff */
[----:B------:R-:W-:Y:S02]  /*0140*/  UIMAD UR4, UR13, UR4, URZ ;  /* 0x000000040d0472a4 */ /* 0x000fe4000f8e02ff */
[----:B-----5:R-:W-:Y:S01]  /*0150*/  IMAD R2, R2, UR13, R5 ;  /* 0x0000000d02027c24 */ /* 0x020fe2000f8e0205 */
[----:B------:R-:W0:Y:S01]  /*0160*/  LDCU.64 UR6, c[0x4][0x8] ;  /* 0x01000100ff0677ac */ /* 0x000e220008000a00 */
[----:B---3--:R-:W-:-:S04]  /*0170*/  IMAD R0, R0, UR9, RZ ;  /* 0x0000000900007c24 */ /* 0x008fc8000f8e02ff */
[----:B------:R-:W-:-:S04]  /*0180*/  IMAD R3, R0, R7, UR4 ;  /* 0x0000000400037e24 */ /* 0x000fc8000f8e0207 */
[----:B------:R-:W-:-:S04]  /*0190*/  IMAD R3, R3, UR5, R2 ;  /* 0x0000000503037c24 */ /* 0x000fc8000f8e0202 */
[----:B------:R-:W-:-:S06]  /*01a0*/  IMAD.WIDE R8, R3, 0x4, R8 ;  /* 0x0000000403087825 */ /* 0x000fcc00078e0208 */
[----:B------:R-:W2:Y:S01]  /*01b0*/  LDG.E R8, desc[UR10][R8.64] ;  /* 0x0000000a08087981 */ /* 0x000ea2000c1e1900 */
[----:B------:R-:W-:Y:S01]  /*01c0*/  MOV R0, 0x0 ;  /* 0x0000000000007802 */ /* 0x000fe20000000f00 */
[----:B------:R-:W1:Y:S01]  /*01d0*/  LDCU UR4, c[0x0][0x2f8] ;  /* 0x00005f00ff0477ac */ /* 0x000e620008000800 */
[----:B0-----:R-:W-:Y:S01]  /*01e0*/  MOV R4, UR6 ;  /* 0x0000000600047c02 */ /* 0x001fe20008000f00 */
[----:B------:R0:W-:Y:S01]  /*01f0*/  STL.64 [R1], R2 ;  /* 0x0000000201007387 */ /* 0x0001e20000100a00 */
[----:B------:R0:W3:Y:S01]  /*0200*/  LDC.64 R10, c[0x4][R0] ;  /* 0x01000000000a7b82 */ /* 0x0000e20000000a00 */
[----:B------:R-:W-:Y:S02]  /*0210*/  MOV R5, UR7 ;  /* 0x0000000700057c02 */ /* 0x000fe40008000f00 */
[----:B-1----:R-:W-:-:S04]  /*0220*/  IADD3 R6, P0, PT, R1, UR4, RZ ;  /* 0x0000000401067c10 */ /* 0x002fc8000ff1e0ff */
[----:B------:R-:W-:Y:S01]  /*0230*/  IADD3.X R7, PT, PT, RZ, UR12, RZ, P0, !PT ;  /* 0x0000000cff077c10 */ /* 0x000fe200087fe4ff */
[----:B--23--:R0:W-:Y:S08]  /*0240*/  STL [R1+0x8], R8 ;  /* 0x0000080801007387 */ /* 0x00c1f00000100800 */
[----:B------:R-:W-:-:S07]  /*0250*/  LEPC R20, `(.L_x_0) ;  /* 0x000000001014794e */ /* 0x000fce0000000000 */
[----:B0-----:R-:W-:Y:S05]  /*0260*/  CALL.ABS.NOINC R10 ;  /* 0x000000000a007343 */ /* 0x001fea0003c00000 */
.L_x_0:
[----:B------:R-:W-:Y:S05]  /*0270*/  EXIT ;  /* 0x000000000000794d */ /* 0x000fea0003800000 */
.L_x_1:
[----:B------:R-:W-:-:S00]  /*0280*/  BRA `(.L_x_1) ;  /* 0xfffffffc00fc7947 */ /* 0x000fc0000383ffff */
[----:B------:R-:W-:-:S00]  /*0290*/  NOP ;  /* 0x0000000000007918 */ /* 0x000fc00000000000 */
        /* <DEDUP_REMOVED lines=14> */
.L_x_2:


//--------------------- .nv.global.init           --------------------------
	.section	.nv.global.init,"aw",@progbits
.nv.global.init:
	.type		$str,@object
	.size		$str,(.L_0 - $str)
$str:
        /*0000*/ 	.byte	0x74, 0x68, 0x72, 0x65, 0x61, 0x64, 0x49, 0x64, 0x78, 0x2e, 0x78, 0x3a, 0x20, 0x25, 0x64, 0x2c
        /*0010*/ 	.byte	0x20, 0x47, 0x6c, 0x6f, 0x62, 0x61, 0x6c, 0x49, 0x64, 0x78, 0x3a, 0x20, 0x25, 0x64, 0x2c, 0x20
        /*0020*/ 	.byte	0x76, 0x61, 0x6c, 0x75, 0x65, 0x3a, 0x20, 0x25, 0x64, 0x20, 0x0a, 0x00
.L_0:


//--------------------- .nv.shared.reserved.0     --------------------------
	.section	.nv.shared.reserved.0,"aw",@nobits
	.weak		__nv_reservedSMEM_offset_0_alias
	.size		__nv_reservedSMEM_offset_0_alias, 0, 64
	.other		__nv_reservedSMEM_offset_0_alias,@"STO_CUDA_RESERVED_SHARED STV_DEFAULT"
__nv_reservedSMEM_offset_0_alias:
	.zero		0
	.zero		64


//--------------------- .nv.constant0._Z27mem_transfer_3dGrid_3dBlockPi --------------------------
	.section	.nv.constant0._Z27mem_transfer_3dGrid_3dBlockPi,"a",@progbits
	.sectionflags	@""
	.align	4
.nv.constant0._Z27mem_transfer_3dGrid_3dBlockPi:
	.zero		904


//--------------------- SYMBOLS --------------------------

	.type		.nv.reservedSmem.offset0,@object
	.size		.nv.reservedSmem.offset0,0x4
	.type		vprintf,@function
